//
// Generated by NVIDIA NVVM Compiler
//
// Compiler Build ID: CL-36424714
// Cuda compilation tools, release 13.0, V13.0.88
// Based on NVVM 20.0.0
//

.version 9.0
.target sm_100
.address_size 64

	// .globl	_Z3addiPfS_S_

.visible .entry _Z3addiPfS_S_(
	.param .u32 _Z3addiPfS_S__param_0,
	.param .u64 .ptr .align 1 _Z3addiPfS_S__param_1,
	.param .u64 .ptr .align 1 _Z3addiPfS_S__param_2,
	.param .u64 .ptr .align 1 _Z3addiPfS_S__param_3
)
{
	.reg .b32 	%r<8>;
	.reg .b32 	%f<7>;
	.reg .b64 	%rd<15>;

	ld.param.u64 	%rd1, [_Z3addiPfS_S__param_1];
	ld.param.u64 	%rd2, [_Z3addiPfS_S__param_2];
	ld.param.u64 	%rd3, [_Z3addiPfS_S__param_3];
	cvta.to.global.u64 	%rd4, %rd3;
	cvta.to.global.u64 	%rd5, %rd2;
	cvta.to.global.u64 	%rd6, %rd1;
	mov.u32 	%r1, %tid.x;
	mov.u32 	%r2, %ntid.x;
	mov.u32 	%r3, %ctaid.x;
	mul.lo.s32 	%r4, %r2, %r3;
	shl.b32 	%r5, %r4, 1;
	add.s32 	%r6, %r5, %r1;
	mul.wide.s32 	%rd7, %r6, 4;
	add.s64 	%rd8, %rd6, %rd7;
	ld.global.f32 	%f1, [%rd8];
	add.s64 	%rd9, %rd5, %rd7;
	ld.global.f32 	%f2, [%rd9];
	fma.rn.f32 	%f3, %f1, 0f40000000, %f2;
	add.s64 	%rd10, %rd4, %rd7;
	st.global.f32 	[%rd10], %f3;
	add.s32 	%r7, %r6, %r2;
	mul.wide.u32 	%rd11, %r7, 4;
	add.s64 	%rd12, %rd6, %rd11;
	ld.global.f32 	%f4, [%rd12];
	add.s64 	%rd13, %rd5, %rd11;
	ld.global.f32 	%f5, [%rd13];
	fma.rn.f32 	%f6, %f4, 0f40000000, %f5;
	add.s64 	%rd14, %rd4, %rd11;
	st.global.f32 	[%rd14], %f6;
	ret;

}
	// .globl	_Z10stupid_addiPfS_S_
.visible .entry _Z10stupid_addiPfS_S_(
	.param .u32 _Z10stupid_addiPfS_S__param_0,
	.param .u64 .ptr .align 1 _Z10stupid_addiPfS_S__param_1,
	.param .u64 .ptr .align 1 _Z10stupid_addiPfS_S__param_2,
	.param .u64 .ptr .align 1 _Z10stupid_addiPfS_S__param_3
)
{
	.reg .b32 	%r<6>;
	.reg .b32 	%f<7>;
	.reg .b64 	%rd<11>;

	ld.param.u64 	%rd1, [_Z10stupid_addiPfS_S__param_1];
	ld.param.u64 	%rd2, [_Z10stupid_addiPfS_S__param_2];
	ld.param.u64 	%rd3, [_Z10stupid_addiPfS_S__param_3];
	cvta.to.global.u64 	%rd4, %rd3;
	cvta.to.global.u64 	%rd5, %rd2;
	cvta.to.global.u64 	%rd6, %rd1;
	mov.u32 	%r1, %ctaid.x;
	mov.u32 	%r2, %ntid.x;
	mov.u32 	%r3, %tid.x;
	mad.lo.s32 	%r4, %r1, %r2, %r3;
	shl.b32 	%r5, %r4, 1;
	mul.wide.s32 	%rd7, %r5, 4;
	add.s64 	%rd8, %rd6, %rd7;
	ld.global.f32 	%f1, [%rd8];
	add.s64 	%rd9, %rd5, %rd7;
	ld.global.f32 	%f2, [%rd9];
	fma.rn.f32 	%f3, %f1, 0f40000000, %f2;
	add.s64 	%rd10, %rd4, %rd7;
	st.global.f32 	[%rd10], %f3;
	ld.global.f32 	%f4, [%rd8+4];
	ld.global.f32 	%f5, [%rd9+4];
	fma.rn.f32 	%f6, %f4, 0f40000000, %f5;
	st.global.f32 	[%rd10+4], %f6;
	ret;

}


// ===== COMPILED SASS (sm_100) =====

	.target	sm_100

	.elftype	@"ET_EXEC"


//--------------------- .note.nv.tkinfo           --------------------------
	.section	.note.nv.tkinfo,"",@"SHT_NOTE"
	.sectionflags	@"SHF_NOTE_NV_TKINFO"
	.tkinfo
        /*0018*/ 	.word	0x00000002
        /*0030*/ 	.string	""
        /*0030*/ 	.string	"ptxas"
        /*0030*/ 	.string	"Cuda compilation tools, release 13.0, V13.0.88"
        /*0030*/ 	.string	"Build cuda_13.0.r13.0/compiler.36424714_0"
        /*0030*/ 	.string	"-arch sm_100 -m 64 "



//--------------------- .note.nv.cuinfo           --------------------------
	.section	.note.nv.cuinfo,"",@"SHT_NOTE"
	.sectionflags	@"SHF_NOTE_NV_CUINFO"
        /*0018*/ 	.short	0x0002
        /*001a*/ 	.short	0x0064
        /*001c*/ 	.short	0x0082
	.zero		2


//--------------------- .nv.info                  --------------------------
	.section	.nv.info,"",@"SHT_CUDA_INFO"
	.align	4


	//----- nvinfo : EIATTR_REGCOUNT
	.align		4
        /*0000*/ 	.byte	0x04, 0x2f
        /*0002*/ 	.short	(.L_1 - .L_0)
	.align		4
.L_0:
        /*0004*/ 	.word	index@(_Z3addiPfS_S_)
        /*0008*/ 	.word	0x00000014


	//----- nvinfo : EIATTR_FRAME_SIZE
	.align		4
.L_1:
        /*000c*/ 	.byte	0x04, 0x11
        /*000e*/ 	.short	(.L_3 - .L_2)
	.align		4
.L_2:
        /*0010*/ 	.word	index@(_Z3addiPfS_S_)
        /*0014*/ 	.word	0x00000000


	//----- nvinfo : EIATTR_REGCOUNT
	.align		4
.L_3:
        /*0018*/ 	.byte	0x04, 0x2f
        /*001a*/ 	.short	(.L_5 - .L_4)
	.align		4
.L_4:
        /*001c*/ 	.word	index@(_Z10stupid_addiPfS_S_)
        /*0020*/ 	.word	0x0000000e


	//----- nvinfo : EIATTR_FRAME_SIZE
	.align		4
.L_5:
        /*0024*/ 	.byte	0x04, 0x11
        /*0026*/ 	.short	(.L_7 - .L_6)
	.align		4
.L_6:
        /*0028*/ 	.word	index@(_Z10stupid_addiPfS_S_)
        /*002c*/ 	.word	0x00000000


	//----- nvinfo : EIATTR_MIN_STACK_SIZE
	.align		4
.L_7:
        /*0030*/ 	.byte	0x04, 0x12
        /*0032*/ 	.short	(.L_9 - .L_8)
	.align		4
.L_8:
        /*0034*/ 	.word	index@(_Z10stupid_addiPfS_S_)
        /*0038*/ 	.word	0x00000000


	//----- nvinfo : EIATTR_MIN_STACK_SIZE
	.align		4
.L_9:
        /*003c*/ 	.byte	0x04, 0x12
        /*003e*/ 	.short	(.L_11 - .L_10)
	.align		4
.L_10:
        /*0040*/ 	.word	index@(_Z3addiPfS_S_)
        /*0044*/ 	.word	0x00000000
.L_11:


//--------------------- .nv.compat                --------------------------
	.section	.nv.compat,"",@"SHT_CUDA_COMPAT_INFO"
	.align	4
        /*0000*/ 	.byte	0x02, 0x09, 0x00, 0x00, 0x02, 0x02, 0x01, 0x00, 0x02, 0x05, 0x05, 0x00, 0x03, 0x07, 0x01, 0x01
        /*0010*/ 	.byte	0x02, 0x03, 0x00, 0x00, 0x02, 0x06, 0x01, 0x00, 0x04, 0x0b, 0x08, 0x00, 0x09, 0x00, 0x00, 0x00
        /*0020*/ 	.byte	0x00, 0x00, 0x00, 0x00


//--------------------- .nv.info._Z10stupid_addiPfS_S_ --------------------------
	.section	.nv.info._Z10stupid_addiPfS_S_,"",@"SHT_CUDA_INFO"
	.sectionflags	@""
	.align	4


	//----- nvinfo : EIATTR_CUDA_API_VERSION
	.align		4
        /*0000*/ 	.byte	0x04, 0x37
        /*0002*/ 	.short	(.L_13 - .L_12)
.L_12:
        /*0004*/ 	.word	0x00000082


	//----- nvinfo : EIATTR_KPARAM_INFO
	.align		4
.L_13:
        /*0008*/ 	.byte	0x04, 0x17
        /*000a*/ 	.short	(.L_15 - .L_14)
.L_14:
        /*000c*/ 	.word	0x00000000
        /*0010*/ 	.short	0x0003
        /*0012*/ 	.short	0x0018
        /*0014*/ 	.byte	0x00, 0xf5, 0x21, 0x00


	//----- nvinfo : EIATTR_KPARAM_INFO
	.align		4
.L_15:
        /*0018*/ 	.byte	0x04, 0x17
        /*001a*/ 	.short	(.L_17 - .L_16)
.L_16:
        /*001c*/ 	.word	0x00000000
        /*0020*/ 	.short	0x0002
        /*0022*/ 	.short	0x0010
        /*0024*/ 	.byte	0x00, 0xf5, 0x21, 0x00


	//----- nvinfo : EIATTR_KPARAM_INFO
	.align		4
.L_17:
        /*0028*/ 	.byte	0x04, 0x17
        /*002a*/ 	.short	(.L_19 - .L_18)
.L_18:
        /*002c*/ 	.word	0x00000000
        /*0030*/ 	.short	0x0001
        /*0032*/ 	.short	0x0008
        /*0034*/ 	.byte	0x00, 0xf5, 0x21, 0x00


	//----- nvinfo : EIATTR_KPARAM_INFO
	.align		4
.L_19:
        /*0038*/ 	.byte	0x04, 0x17
        /*003a*/ 	.short	(.L_21 - .L_20)
.L_20:
        /*003c*/ 	.word	0x00000000
        /*0040*/ 	.short	0x0000
        /*0042*/ 	.short	0x0000
        /*0044*/ 	.byte	0x00, 0xf0, 0x11, 0x00


	//----- nvinfo : EIATTR_SPARSE_MMA_MASK
	.align		4
.L_21:
        /*0048*/ 	.byte	0x03, 0x50
        /*004a*/ 	.short	0x0000


	//----- nvinfo : EIATTR_MAXREG_COUNT
	.align		4
        /*004c*/ 	.byte	0x03, 0x1b
        /*004e*/ 	.short	0x00ff


	//----- nvinfo : EIATTR_MERCURY_ISA_VERSION
	.align		4
        /*0050*/ 	.byte	0x03, 0x5f
        /*0052*/ 	.short	0x0101


	//----- nvinfo : EIATTR_VRC_CTA_INIT_COUNT
	.align		4
        /*0054*/ 	.byte	0x02, 0x4a
	.zero		1
	.zero		1


	//----- nvinfo : EIATTR_EXIT_INSTR_OFFSETS
	.align		4
        /*0058*/ 	.byte	0x04, 0x1c
        /*005a*/ 	.short	(.L_23 - .L_22)


	//   ....[0]....
.L_22:
        /*005c*/ 	.word	0x00000150


	//----- nvinfo : EIATTR_CBANK_PARAM_SIZE
	.align		4
.L_23:
        /*0060*/ 	.byte	0x03, 0x19
        /*0062*/ 	.short	0x0020


	//----- nvinfo : EIATTR_PARAM_CBANK
	.align		4
        /*0064*/ 	.byte	0x04, 0x0a
        /*0066*/ 	.short	(.L_25 - .L_24)
	.align		4
.L_24:
        /*0068*/ 	.word	index@(.nv.constant0._Z10stupid_addiPfS_S_)
        /*006c*/ 	.short	0x0380
        /*006e*/ 	.short	0x0020


	//----- nvinfo : EIATTR_SW_WAR
	.align		4
.L_25:
        /*0070*/ 	.byte	0x04, 0x36
        /*0072*/ 	.short	(.L_27 - .L_26)
.L_26:
        /*0074*/ 	.word	0x00000008
.L_27:


//--------------------- .nv.info._Z3addiPfS_S_    --------------------------
	.section	.nv.info._Z3addiPfS_S_,"",@"SHT_CUDA_INFO"
	.sectionflags	@""
	.align	4


	//----- nvinfo : EIATTR_CUDA_API_VERSION
	.align		4
        /*0000*/ 	.byte	0x04, 0x37
        /*0002*/ 	.short	(.L_29 - .L_28)
.L_28:
        /*0004*/ 	.word	0x00000082


	//----- nvinfo : EIATTR_KPARAM_INFO
	.align		4
.L_29:
        /*0008*/ 	.byte	0x04, 0x17
        /*000a*/ 	.short	(.L_31 - .L_30)
.L_30:
        /*000c*/ 	.word	0x00000000
        /*0010*/ 	.short	0x0003
        /*0012*/ 	.short	0x0018
        /*0014*/ 	.byte	0x00, 0xf5, 0x21, 0x00


	//----- nvinfo : EIATTR_KPARAM_INFO
	.align		4
.L_31:
        /*0018*/ 	.byte	0x04, 0x17
        /*001a*/ 	.short	(.L_33 - .L_32)
.L_32:
        /*001c*/ 	.word	0x00000000
        /*0020*/ 	.short	0x0002
        /*0022*/ 	.short	0x0010
        /*0024*/ 	.byte	0x00, 0xf5, 0x21, 0x00


	//----- nvinfo : EIATTR_KPARAM_INFO
	.align		4
.L_33:
        /*0028*/ 	.byte	0x04, 0x17
        /*002a*/ 	.short	(.L_35 - .L_34)
.L_34:
        /*002c*/ 	.word	0x00000000
        /*0030*/ 	.short	0x0001
        /*0032*/ 	.short	0x0008
        /*0034*/ 	.byte	0x00, 0xf5, 0x21, 0x00


	//----- nvinfo : EIATTR_KPARAM_INFO
	.align		4
.L_35:
        /*0038*/ 	.byte	0x04, 0x17
        /*003a*/ 	.short	(.L_37 - .L_36)
.L_36:
        /*003c*/ 	.word	0x00000000
        /*0040*/ 	.short	0x0000
        /*0042*/ 	.short	0x0000
        /*0044*/ 	.byte	0x00, 0xf0, 0x11, 0x00


	//----- nvinfo : EIATTR_SPARSE_MMA_MASK
	.align		4
.L_37:
        /*0048*/ 	.byte	0x03, 0x50
        /*004a*/ 	.short	0x0000


	//----- nvinfo : EIATTR_MAXREG_COUNT
	.align		4
        /*004c*/ 	.byte	0x03, 0x1b
        /*004e*/ 	.short	0x00ff


	//----- nvinfo : EIATTR_MERCURY_ISA_VERSION
	.align		4
        /*0050*/ 	.byte	0x03, 0x5f
        /*0052*/ 	.short	0x0101


	//----- nvinfo : EIATTR_VRC_CTA_INIT_COUNT
	.align		4
        /*0054*/ 	.byte	0x02, 0x4a
	.zero		1
	.zero		1


	//----- nvinfo : EIATTR_EXIT_INSTR_OFFSETS
	.align		4
        /*0058*/ 	.byte	0x04, 0x1c
        /*005a*/ 	.short	(.L_39 - .L_38)


	//   ....[0]....
.L_38:
        /*005c*/ 	.word	0x00000190


	//----- nvinfo : EIATTR_CBANK_PARAM_SIZE
	.align		4
.L_39:
        /*0060*/ 	.byte	0x03, 0x19
        /*0062*/ 	.short	0x0020


	//----- nvinfo : EIATTR_PARAM_CBANK
	.align		4
        /*0064*/ 	.byte	0x04, 0x0a
        /*0066*/ 	.short	(.L_41 - .L_40)
	.align		4
.L_40:
        /*0068*/ 	.word	index@(.nv.constant0._Z3addiPfS_S_)
        /*006c*/ 	.short	0x0380
        /*006e*/ 	.short	0x0020


	//----- nvinfo : EIATTR_SW_WAR
	.align		4
.L_41:
        /*0070*/ 	.byte	0x04, 0x36
        /*0072*/ 	.short	(.L_43 - .L_42)
.L_42:
        /*0074*/ 	.word	0x00000008
.L_43:


//--------------------- .nv.callgraph             --------------------------
	.section	.nv.callgraph,"",@"SHT_CUDA_CALLGRAPH"
	.align	4
	.sectionentsize	8
	.align		4
        /*0000*/ 	.word	0x00000000
	.align		4
        /*0004*/ 	.word	0xffffffff
	.align		4
        /*0008*/ 	.word	0x00000000
	.align		4
        /*000c*/ 	.word	0xfffffffe
	.align		4
        /*0010*/ 	.word	0x00000000
	.align		4
        /*0014*/ 	.word	0xfffffffd
	.align		4
        /*0018*/ 	.word	0x00000000
	.align		4
        /*001c*/ 	.word	0xfffffffc


//--------------------- .text._Z10stupid_addiPfS_S_ --------------------------
	.section	.text._Z10stupid_addiPfS_S_,"ax",@progbits
	.align	128
        .global         _Z10stupid_addiPfS_S_
        .type           _Z10stupid_addiPfS_S_,@function
        .size           _Z10stupid_addiPfS_S_,(.L_x_2 - _Z10stupid_addiPfS_S_)
        .other          _Z10stupid_addiPfS_S_,@"STO_CUDA_ENTRY STV_DEFAULT"
_Z10stupid_addiPfS_S_:
.text._Z10stupid_addiPfS_S_:
[----:B------:R-:W-:Y:S01]  /*0000*/  LDC R1, c[0x0][0x37c] ;  /* 0x0000df00ff017b82 */ /* 0x000fe20000000800 */
[----:B------:R-:W0:Y:S07]  /*0010*/  S2R R7, SR_TID.X ;  /* 0x0000000000077919 */ /* 0x000e2e0000002100 */
[----:B------:R-:W0:Y:S01]  /*0020*/  S2UR UR6, SR_CTAID.X ;  /* 0x00000000000679c3 */ /* 0x000e220000002500 */
[----:B------:R-:W1:Y:S07]  /*0030*/  LDCU.64 UR4, c[0x0][0x358] ;  /* 0x00006b00ff0477ac */ /* 0x000e6e0008000a00 */
[----:B------:R-:W0:Y:S08]  /*0040*/  LDC R0, c[0x0][0x360] ;  /* 0x0000d800ff007b82 */ /* 0x000e300000000800 */
[----:B------:R-:W2:Y:S08]  /*0050*/  LDC.64 R2, c[0x0][0x388] ;  /* 0x0000e200ff027b82 */ /* 0x000eb00000000a00 */
[----:B------:R-:W3:Y:S01]  /*0060*/  LDC.64 R4, c[0x0][0x390] ;  /* 0x0000e400ff047b82 */ /* 0x000ee20000000a00 */
[----:B0-----:R-:W-:-:S07]  /*0070*/  IMAD R0, R0, UR6, R7 ;  /* 0x0000000600007c24 */ /* 0x001fce000f8e0207 */
[----:B------:R-:W0:Y:S01]  /*0080*/  LDC.64 R6, c[0x0][0x398] ;  /* 0x0000e600ff067b82 */ /* 0x000e220000000a00 */
[----:B------:R-:W-:-:S05]  /*0090*/  SHF.L.U32 R9, R0, 0x1, RZ ;  /* 0x0000000100097819 */ /* 0x000fca00000006ff */
[----:B--2---:R-:W-:-:S05]  /*00a0*/  IMAD.WIDE R2, R9, 0x4, R2 ;  /* 0x0000000409027825 */ /* 0x004fca00078e0202 */
[----:B-1----:R-:W2:Y:S01]  /*00b0*/  LDG.E R0, desc[UR4][R2.64] ;  /* 0x0000000402007981 */ /* 0x002ea2000c1e1900 */
[----:B---3--:R-:W-:-:S05]  /*00c0*/  IMAD.WIDE R4, R9, 0x4, R4 ;  /* 0x0000000409047825 */ /* 0x008fca00078e0204 */
[----:B------:R-:W2:Y:S01]  /*00d0*/  LDG.E R11, desc[UR4][R4.64] ;  /* 0x00000004040b7981 */ /* 0x000ea2000c1e1900 */
[----:B0-----:R-:W-:-:S04]  /*00e0*/  IMAD.WIDE R6, R9, 0x4, R6 ;  /* 0x0000000409067825 */ /* 0x001fc800078e0206 */
[----:B--2---:R-:W-:-:S05]  /*00f0*/  FFMA R11, R0, 2, R11 ;  /* 0x40000000000b7823 */ /* 0x004fca000000000b */
[----:B------:R-:W-:Y:S04]  /*0100*/  STG.E desc[UR4][R6.64], R11 ;  /* 0x0000000b06007986 */ /* 0x000fe8000c101904 */
[----:B------:R-:W2:Y:S04]  /*0110*/  LDG.E R0, desc[UR4][R2.64+0x4] ;  /* 0x0000040402007981 */ /* 0x000ea8000c1e1900 */
[----:B------:R-:W2:Y:S02]  /*0120*/  LDG.E R9, desc[UR4][R4.64+0x4] ;  /* 0x0000040404097981 */ /* 0x000ea4000c1e1900 */
[----:B--2---:R-:W-:-:S05]  /*0130*/  FFMA R9, R0, 2, R9 ;  /* 0x4000000000097823 */ /* 0x004fca0000000009 */
[----:B------:R-:W-:Y:S01]  /*0140*/  STG.E desc[UR4][R6.64+0x4], R9 ;  /* 0x0000040906007986 */ /* 0x000fe2000c101904 */
[----:B------:R-:W-:Y:S05]  /*0150*/  EXIT ;  /* 0x000000000000794d */ /* 0x000fea0003800000 */
.L_x_0:
[----:B------:R-:W-:-:S00]  /*0160*/  BRA `(.L_x_0) ;  /* 0xfffffffc00fc7947 */ /* 0x000fc0000383ffff */
[----:B------:R-:W-:-:S00]  /*0170*/  NOP ;  /* 0x0000000000007918 */ /* 0x000fc00000000000 */
        /* <DEDUP_REMOVED lines=8> */
.L_x_2:


//--------------------- .text._Z3addiPfS_S_       --------------------------
	.section	.text._Z3addiPfS_S_,"ax",@progbits
	.align	128
        .global         _Z3addiPfS_S_
        .type           _Z3addiPfS_S_,@function
        .size           _Z3addiPfS_S_,(.L_x_3 - _Z3addiPfS_S_)
        .other          _Z3addiPfS_S_,@"STO_CUDA_ENTRY STV_DEFAULT"
_Z3addiPfS_S_:
.text._Z3addiPfS_S_:
[----:B------:R-:W-:Y:S01]  /*0000*/  LDC R1, c[0x0][0x37c] ;  /* 0x0000df00ff017b82 */ /* 0x000fe20000000800 */
[----:B------:R-:W0:Y:S01]  /*0010*/  S2R R0, SR_CTAID.X ;  /* 0x0000000000007919 */ /* 0x000e220000002500 */
[----:B------:R-:W0:Y:S06]  /*0020*/  LDCU UR6, c[0x0][0x360] ;  /* 0x00006c00ff0677ac */ /* 0x000e2c0008000800 */
[----:B------:R-:W1:Y:S01]  /*0030*/  LDC.64 R10, c[0x0][0x388] ;  /* 0x0000e200ff0a7b82 */ /* 0x000e620000000a00 */
[----:B------:R-:W2:Y:S01]  /*0040*/  S2R R9, SR_TID.X ;  /* 0x0000000000097919 */ /* 0x000ea20000002100 */
[----:B------:R-:W3:Y:S06]  /*0050*/  LDCU.64 UR4, c[0x0][0x358] ;  /* 0x00006b00ff0477ac */ /* 0x000eec0008000a00 */
[----:B------:R-:W4:Y:S08]  /*0060*/  LDC.64 R2, c[0x0][0x390] ;  /* 0x0000e400ff027b82 */ /* 0x000f300000000a00 */
[----:B------:R-:W5:Y:S01]  /*0070*/  LDC.64 R12, c[0x0][0x398] ;  /* 0x0000e600ff0c7b82 */ /* 0x000f620000000a00 */
[----:B0-----:R-:W-:-:S05]  /*0080*/  IMAD R0, R0, UR6, RZ ;  /* 0x0000000600007c24 */ /* 0x001fca000f8e02ff */
[----:B--2---:R-:W-:-:S05]  /*0090*/  LEA R9, R0, R9, 0x1 ;  /* 0x0000000900097211 */ /* 0x004fca00078e08ff */
[----:B-1----:R-:W-:-:S04]  /*00a0*/  IMAD.WIDE R4, R9, 0x4, R10 ;  /* 0x0000000409047825 */ /* 0x002fc800078e020a */
[C---:B----4-:R-:W-:Y:S02]  /*00b0*/  IMAD.WIDE R6, R9.reuse, 0x4, R2 ;  /* 0x0000000409067825 */ /* 0x050fe400078e0202 */
[----:B---3--:R-:W2:Y:S04]  /*00c0*/  LDG.E R4, desc[UR4][R4.64] ;  /* 0x0000000404047981 */ /* 0x008ea8000c1e1900 */
[----:B------:R-:W2:Y:S01]  /*00d0*/  LDG.E R7, desc[UR4][R6.64] ;  /* 0x0000000406077981 */ /* 0x000ea2000c1e1900 */
[C---:B------:R-:W-:Y:S01]  /*00e0*/  IADD3 R17, PT, PT, R9.reuse, UR6, RZ ;  /* 0x0000000609117c10 */ /* 0x040fe2000fffe0ff */
[----:B-----5:R-:W-:-:S04]  /*00f0*/  IMAD.WIDE R8, R9, 0x4, R12 ;  /* 0x0000000409087825 */ /* 0x020fc800078e020c */
[----:B------:R-:W-:-:S04]  /*0100*/  IMAD.WIDE.U32 R10, R17, 0x4, R10 ;  /* 0x00000004110a7825 */ /* 0x000fc800078e000a */
[----:B------:R-:W-:-:S04]  /*0110*/  IMAD.WIDE.U32 R2, R17, 0x4, R2 ;  /* 0x0000000411027825 */ /* 0x000fc800078e0002 */
[----:B--2---:R-:W-:-:S05]  /*0120*/  FFMA R15, R4, 2, R7 ;  /* 0x40000000040f7823 */ /* 0x004fca0000000007 */
[----:B------:R-:W-:Y:S04]  /*0130*/  STG.E desc[UR4][R8.64], R15 ;  /* 0x0000000f08007986 */ /* 0x000fe8000c101904 */
[----:B------:R-:W2:Y:S04]  /*0140*/  LDG.E R10, desc[UR4][R10.64] ;  /* 0x000000040a0a7981 */ /* 0x000ea8000c1e1900 */
[----:B------:R-:W2:Y:S01]  /*0150*/  LDG.E R3, desc[UR4][R2.64] ;  /* 0x0000000402037981 */ /* 0x000ea2000c1e1900 */
[----:B------:R-:W-:-:S04]  /*0160*/  IMAD.WIDE.U32 R4, R17, 0x4, R12 ;  /* 0x0000000411047825 */ /* 0x000fc800078e000c */
[----:B--2---:R-:W-:-:S05]  /*0170*/  FFMA R7, R10, 2, R3 ;  /* 0x400000000a077823 */ /* 0x004fca0000000003 */
[----:B------:R-:W-:Y:S01]  /*0180*/  STG.E desc[UR4][R4.64], R7 ;  /* 0x0000000704007986 */ /* 0x000fe2000c101904 */
[----:B------:R-:W-:Y:S05]  /*0190*/  EXIT ;  /* 0x000000000000794d */ /* 0x000fea0003800000 */
.L_x_1:
        /* <DEDUP_REMOVED lines=14> */
.L_x_3:


//--------------------- .nv.shared.reserved.0     --------------------------
	.section	.nv.shared.reserved.0,"aw",@nobits
	.weak		__nv_reservedSMEM_offset_0_alias
	.size		__nv_reservedSMEM_offset_0_alias, 0, 64
	.other		__nv_reservedSMEM_offset_0_alias,@"STO_CUDA_RESERVED_SHARED STV_DEFAULT"
__nv_reservedSMEM_offset_0_alias:
	.zero		0
	.zero		64


//--------------------- .nv.constant0._Z10stupid_addiPfS_S_ --------------------------
	.section	.nv.constant0._Z10stupid_addiPfS_S_,"a",@progbits
	.sectionflags	@""
	.align	4
.nv.constant0._Z10stupid_addiPfS_S_:
	.zero		928


//--------------------- .nv.constant0._Z3addiPfS_S_ --------------------------
	.section	.nv.constant0._Z3addiPfS_S_,"a",@progbits
	.sectionflags	@""
	.align	4
.nv.constant0._Z3addiPfS_S_:
	.zero		928


//--------------------- SYMBOLS --------------------------

	.type		.nv.reservedSmem.offset0,@object
	.size		.nv.reservedSmem.offset0,0x4
